//
// Generated by NVIDIA NVVM Compiler
//
// Compiler Build ID: CL-36424714
// Cuda compilation tools, release 13.0, V13.0.88
// Based on NVVM 20.0.0
//

.version 9.0
.target sm_100
.address_size 64

	// .globl	_Z19checkGlobalVariablev
.extern .func  (.param .b32 func_retval0) vprintf
(
	.param .b64 vprintf_param_0,
	.param .b64 vprintf_param_1
)
;
.global .align 4 .f32 devData;
.global .align 1 .b8 $str[48] = {68, 101, 118, 105, 99, 101, 58, 32, 116, 104, 101, 32, 118, 97, 108, 117, 101, 32, 111, 102, 32, 116, 104, 101, 32, 103, 108, 111, 98, 97, 108, 32, 118, 97, 114, 105, 97, 98, 108, 101, 32, 105, 115, 32, 37, 102, 10};

.visible .entry _Z19checkGlobalVariablev()
{
	.local .align 8 .b8 	__local_depot0[8];
	.reg .b64 	%SP;
	.reg .b64 	%SPL;
	.reg .b32 	%r<3>;
	.reg .b32 	%f<4>;
	.reg .b64 	%rd<5>;
	.reg .b64 	%fd<2>;

	mov.u64 	%SPL, __local_depot0;
	cvta.local.u64 	%SP, %SPL;
	add.u64 	%rd1, %SP, 0;
	add.u64 	%rd2, %SPL, 0;
	ld.global.f32 	%f1, [devData];
	cvt.f64.f32 	%fd1, %f1;
	st.local.f64 	[%rd2], %fd1;
	mov.u64 	%rd3, $str;
	cvta.global.u64 	%rd4, %rd3;
	{ // callseq 0, 0
	.param .b64 param0;
	st.param.b64 	[param0], %rd4;
	.param .b64 param1;
	st.param.b64 	[param1], %rd1;
	.param .b32 retval0;
	call.uni (retval0), 
	vprintf, 
	(
	param0, 
	param1
	);
	ld.param.b32 	%r1, [retval0];
	} // callseq 0
	ld.global.f32 	%f2, [devData];
	add.f32 	%f3, %f2, 0f40000000;
	st.global.f32 	[devData], %f3;
	ret;

}


// ===== COMPILED SASS (sm_100) =====

	.target	sm_100

	.elftype	@"ET_EXEC"


//--------------------- .note.nv.tkinfo           --------------------------
	.section	.note.nv.tkinfo,"",@"SHT_NOTE"
	.sectionflags	@"SHF_NOTE_NV_TKINFO"
	.tkinfo
        /*0018*/ 	.word	0x00000002
        /*0030*/ 	.string	""
        /*0030*/ 	.string	"ptxas"
        /*0030*/ 	.string	"Cuda compilation tools, release 13.0, V13.0.88"
        /*0030*/ 	.string	"Build cuda_13.0.r13.0/compiler.36424714_0"
        /*0030*/ 	.string	"-arch sm_100 -m 64 "



//--------------------- .note.nv.cuinfo           --------------------------
	.section	.note.nv.cuinfo,"",@"SHT_NOTE"
	.sectionflags	@"SHF_NOTE_NV_CUINFO"
        /*0018*/ 	.short	0x0002
        /*001a*/ 	.short	0x0064
        /*001c*/ 	.short	0x0082
	.zero		2


//--------------------- .nv.info                  --------------------------
	.section	.nv.info,"",@"SHT_CUDA_INFO"
	.align	4


	//----- nvinfo : EIATTR_REGCOUNT
	.align		4
        /*0000*/ 	.byte	0x04, 0x2f
        /*0002*/ 	.short	(.L_3 - .L_2)
	.align		4
.L_2:
        /*0004*/ 	.word	index@(_Z19checkGlobalVariablev)
        /*0008*/ 	.word	0x00000018


	//----- nvinfo : EIATTR_FRAME_SIZE
	.align		4
.L_3:
        /*000c*/ 	.byte	0x04, 0x11
        /*000e*/ 	.short	(.L_5 - .L_4)
	.align		4
.L_4:
        /*0010*/ 	.word	index@(_Z19checkGlobalVariablev)
        /*0014*/ 	.word	0x00000008


	//----- nvinfo : EIATTR_MIN_STACK_SIZE
	.align		4
.L_5:
        /*0018*/ 	.byte	0x04, 0x12
        /*001a*/ 	.short	(.L_7 - .L_6)
	.align		4
.L_6:
        /*001c*/ 	.word	index@(_Z19checkGlobalVariablev)
        /*0020*/ 	.word	0x00000008
.L_7:


//--------------------- .nv.compat                --------------------------
	.section	.nv.compat,"",@"SHT_CUDA_COMPAT_INFO"
	.align	4
        /*0000*/ 	.byte	0x02, 0x09, 0x00, 0x00, 0x02, 0x02, 0x01, 0x00, 0x02, 0x05, 0x05, 0x00, 0x03, 0x07, 0x01, 0x01
        /*0010*/ 	.byte	0x02, 0x03, 0x00, 0x00, 0x02, 0x06, 0x01, 0x00, 0x04, 0x0b, 0x08, 0x00, 0x09, 0x00, 0x00, 0x00
        /*0020*/ 	.byte	0x00, 0x00, 0x00, 0x00


//--------------------- .nv.info._Z19checkGlobalVariablev --------------------------
	.section	.nv.info._Z19checkGlobalVariablev,"",@"SHT_CUDA_INFO"
	.sectionflags	@""
	.align	4


	//----- nvinfo : EIATTR_CUDA_API_VERSION
	.align		4
        /*0000*/ 	.byte	0x04, 0x37
        /*0002*/ 	.short	(.L_9 - .L_8)
.L_8:
        /*0004*/ 	.word	0x00000082


	//----- nvinfo : EIATTR_SPARSE_MMA_MASK
	.align		4
.L_9:
        /*0008*/ 	.byte	0x03, 0x50
        /*000a*/ 	.short	0x0000


	//----- nvinfo : EIATTR_MAXREG_COUNT
	.align		4
        /*000c*/ 	.byte	0x03, 0x1b
        /*000e*/ 	.short	0x00ff


	//----- nvinfo : EIATTR_EXTERNS
	.align		4
        /*0010*/ 	.byte	0x04, 0x0f
        /*0012*/ 	.short	(.L_11 - .L_10)


	//   ....[0]....
	.align		4
.L_10:
        /*0014*/ 	.word	index@(vprintf)


	//----- nvinfo : EIATTR_MERCURY_ISA_VERSION
	.align		4
.L_11:
        /*0018*/ 	.byte	0x03, 0x5f
        /*001a*/ 	.short	0x0101


	//----- nvinfo : EIATTR_VRC_CTA_INIT_COUNT
	.align		4
        /*001c*/ 	.byte	0x02, 0x4a
	.zero		1
	.zero		1


	//----- nvinfo : EIATTR_SYSCALL_OFFSETS
	.align		4
        /*0020*/ 	.byte	0x04, 0x46
        /*0022*/ 	.short	(.L_13 - .L_12)


	//   ....[0]....
.L_12:
        /*0024*/ 	.word	0x00000110


	//----- nvinfo : EIATTR_EXIT_INSTR_OFFSETS
	.align		4
.L_13:
        /*0028*/ 	.byte	0x04, 0x1c
        /*002a*/ 	.short	(.L_15 - .L_14)


	//   ....[0]....
.L_14:
        /*002c*/ 	.word	0x00000160


	//----- nvinfo : EIATTR_SW_WAR
	.align		4
.L_15:
        /*0030*/ 	.byte	0x04, 0x36
        /*0032*/ 	.short	(.L_17 - .L_16)
.L_16:
        /*0034*/ 	.word	0x00000008
.L_17:


//--------------------- .nv.callgraph             --------------------------
	.section	.nv.callgraph,"",@"SHT_CUDA_CALLGRAPH"
	.align	4
	.sectionentsize	8
	.align		4
        /*0000*/ 	.word	0x00000000
	.align		4
        /*0004*/ 	.word	0xffffffff
	.align		4
        /*0008*/ 	.word	index@(_Z19checkGlobalVariablev)
	.align		4
        /*000c*/ 	.word	index@(vprintf)
	.align		4
        /*0010*/ 	.word	0x00000000
	.align		4
        /*0014*/ 	.word	0xfffffffe
	.align		4
        /*0018*/ 	.word	0x00000000
	.align		4
        /*001c*/ 	.word	0xfffffffd
	.align		4
        /*0020*/ 	.word	0x00000000
	.align		4
        /*0024*/ 	.word	0xfffffffc


//--------------------- .nv.constant4             --------------------------
	.section	.nv.constant4,"a",@progbits
	.align	8
	.align		8
.nv.constant4:
        /*0000*/ 	.dword	vprintf
	.align		8
        /*0008*/ 	.dword	devData
	.align		8
        /*0010*/ 	.dword	$str


//--------------------- .text._Z19checkGlobalVariablev --------------------------
	.section	.text._Z19checkGlobalVariablev,"ax",@progbits
	.align	128
        .global         _Z19checkGlobalVariablev
        .type           _Z19checkGlobalVariablev,@function
        .size           _Z19checkGlobalVariablev,(.L_x_2 - _Z19checkGlobalVariablev)
        .other          _Z19checkGlobalVariablev,@"STO_CUDA_ENTRY STV_DEFAULT"
_Z19checkGlobalVariablev:
.text._Z19checkGlobalVariablev:
[----:B------:R-:W0:Y:S08]  /*0000*/  LDC R1, c[0x0][0x37c] ;  /* 0x0000df00ff017b82 */ /* 0x000e300000000800 */
[----:B------:R-:W1:Y:S01]  /*0010*/  LDC.64 R2, c[0x4][0x8] ;  /* 0x01000200ff027b82 */ /* 0x000e620000000a00 */
[----:B------:R-:W1:Y:S01]  /*0020*/  LDCU.64 UR36, c[0x0][0x358] ;  /* 0x00006b00ff2477ac */ /* 0x000e620008000a00 */
[----:B0-----:R-:W-:Y:S01]  /*0030*/  VIADD R1, R1, 0xfffffff8 ;  /* 0xfffffff801017836 */ /* 0x001fe20000000000 */
[----:B------:R-:W0:Y:S01]  /*0040*/  LDCU UR4, c[0x0][0x2f8] ;  /* 0x00005f00ff0477ac */ /* 0x000e220008000800 */
[----:B------:R-:W2:Y:S01]  /*0050*/  LDCU.64 UR6, c[0x4][0x10] ;  /* 0x01000200ff0677ac */ /* 0x000ea20008000a00 */
[----:B-1----:R-:W3:Y:S01]  /*0060*/  LDG.E R2, desc[UR36][R2.64] ;  /* 0x0000002402027981 */ /* 0x002ee2000c1e1900 */
[----:B------:R-:W-:Y:S01]  /*0070*/  MOV R0, 0x0 ;  /* 0x0000000000007802 */ /* 0x000fe20000000f00 */
[----:B------:R-:W1:Y:S01]  /*0080*/  LDCU UR5, c[0x0][0x2fc] ;  /* 0x00005f80ff0577ac */ /* 0x000e620008000800 */
[----:B0-----:R-:W-:Y:S01]  /*0090*/  IADD3 R6, P0, PT, R1, UR4, RZ ;  /* 0x0000000401067c10 */ /* 0x001fe2000ff1e0ff */
[----:B--2---:R-:W-:Y:S01]  /*00a0*/  IMAD.U32 R4, RZ, RZ, UR6 ;  /* 0x00000006ff047e24 */ /* 0x004fe2000f8e00ff */
[----:B------:R0:W2:Y:S01]  /*00b0*/  LDC.64 R10, c[0x4][R0] ;  /* 0x01000000000a7b82 */ /* 0x0000a20000000a00 */
[----:B------:R-:W-:-:S02]  /*00c0*/  MOV R5, UR7 ;  /* 0x0000000700057c02 */ /* 0x000fc40008000f00 */
[----:B-1----:R-:W-:Y:S01]  /*00d0*/  IMAD.X R7, RZ, RZ, UR5, P0 ;  /* 0x00000005ff077e24 */ /* 0x002fe200080e06ff */
[----:B---3--:R-:W1:Y:S02]  /*00e0*/  F2F.F64.F32 R8, R2 ;  /* 0x0000000200087310 */ /* 0x008e640000201800 */
[----:B-12---:R0:W-:Y:S05]  /*00f0*/  STL.64 [R1], R8 ;  /* 0x0000000801007387 */ /* 0x0061ea0000100a00 */
[----:B------:R-:W-:-:S07]  /*0100*/  LEPC R20, `(.L_x_0) ;  /* 0x000000001014794e */ /* 0x000fce0000000000 */
[----:B0-----:R-:W-:Y:S05]  /*0110*/  CALL.ABS.NOINC R10 ;  /* 0x000000000a007343 */ /* 0x001fea0003c00000 */
.L_x_0:
[----:B------:R-:W0:Y:S02]  /*0120*/  LDC.64 R2, c[0x4][0x8] ;  /* 0x01000200ff027b82 */ /* 0x000e240000000a00 */
[----:B0-----:R-:W2:Y:S02]  /*0130*/  LDG.E R0, desc[UR36][R2.64] ;  /* 0x0000002402007981 */ /* 0x001ea4000c1e1900 */
[----:B--2---:R-:W-:-:S05]  /*0140*/  FADD R5, R0, 2 ;  /* 0x4000000000057421 */ /* 0x004fca0000000000 */
[----:B------:R-:W-:Y:S01]  /*0150*/  STG.E desc[UR36][R2.64], R5 ;  /* 0x0000000502007986 */ /* 0x000fe2000c101924 */
[----:B------:R-:W-:Y:S05]  /*0160*/  EXIT ;  /* 0x000000000000794d */ /* 0x000fea0003800000 */
.L_x_1:
[----:B------:R-:W-:-:S00]  /*0170*/  BRA `(.L_x_1) ;  /* 0xfffffffc00fc7947 */ /* 0x000fc0000383ffff */
[----:B------:R-:W-:-:S00]  /*0180*/  NOP ;  /* 0x0000000000007918 */ /* 0x000fc00000000000 */
[----:B------:R-:W-:-:S00]  /*0190*/  NOP ;  /* 0x0000000000007918 */ /* 0x000fc00000000000 */
[----:B------:R-:W-:-:S00]  /*01a0*/  NOP ;  /* 0x0000000000007918 */ /* 0x000fc00000000000 */
[----:B------:R-:W-:-:S00]  /*01b0*/  NOP ;  /* 0x0000000000007918 */ /* 0x000fc00000000000 */
[----:B------:R-:W-:-:S00]  /*01c0*/  NOP ;  /* 0x0000000000007918 */ /* 0x000fc00000000000 */
[----:B------:R-:W-:-:S00]  /*01d0*/  NOP ;  /* 0x0000000000007918 */ /* 0x000fc00000000000 */
[----:B------:R-:W-:-:S00]  /*01e0*/  NOP ;  /* 0x0000000000007918 */ /* 0x000fc00000000000 */
[----:B------:R-:W-:-:S00]  /*01f0*/  NOP ;  /* 0x0000000000007918 */ /* 0x000fc00000000000 */
.L_x_2:


//--------------------- .nv.global.init           --------------------------
	.section	.nv.global.init,"aw",@progbits
.nv.global.init:
	.type		$str,@object
	.size		$str,(.L_1 - $str)
$str:
        /*0000*/ 	.byte	0x44, 0x65, 0x76, 0x69, 0x63, 0x65, 0x3a, 0x20, 0x74, 0x68, 0x65, 0x20, 0x76, 0x61, 0x6c, 0x75
        /*0010*/ 	.byte	0x65, 0x20, 0x6f, 0x66, 0x20, 0x74, 0x68, 0x65, 0x20, 0x67, 0x6c, 0x6f, 0x62, 0x61, 0x6c, 0x20
        /*0020*/ 	.byte	0x76, 0x61, 0x72, 0x69, 0x61, 0x62, 0x6c, 0x65, 0x20, 0x69, 0x73, 0x20, 0x25, 0x66, 0x0a, 0x00
.L_1:


//--------------------- .nv.shared.reserved.0     --------------------------
	.section	.nv.shared.reserved.0,"aw",@nobits
	.weak		__nv_reservedSMEM_offset_0_alias
	.size		__nv_reservedSMEM_offset_0_alias, 0, 64
	.other		__nv_reservedSMEM_offset_0_alias,@"STO_CUDA_RESERVED_SHARED STV_DEFAULT"
__nv_reservedSMEM_offset_0_alias:
	.zero		0
	.zero		64


//--------------------- .nv.global                --------------------------
	.section	.nv.global,"aw",@nobits
	.align	4
.nv.global:
	.type		devData,@object
	.size		devData,(.L_0 - devData)
devData:
	.zero		4
.L_0:


//--------------------- .nv.constant0._Z19checkGlobalVariablev --------------------------
	.section	.nv.constant0._Z19checkGlobalVariablev,"a",@progbits
	.sectionflags	@""
	.align	4
.nv.constant0._Z19checkGlobalVariablev:
	.zero		896


//--------------------- SYMBOLS --------------------------

	.type		.nv.reservedSmem.offset0,@object
	.size		.nv.reservedSmem.offset0,0x4
	.type		vprintf,@function
